	.headerflags	@"EF_CUDA_TEXMODE_UNIFIED EF_CUDA_64BIT_ADDRESS EF_CUDA_ACCELERATORS EF_CUDA_SM90 EF_CUDA_VIRTUAL_SM(EF_CUDA_SM90)"
	.elftype	@"ET_EXEC"


//--------------------- .nv.info                  --------------------------
	.section	.nv.info,"",@"SHT_CUDA_INFO"
	.align	4


	//----- nvinfo : EIATTR_REGCOUNT
	.align		4
        /*0000*/ 	.byte	0x04, 0x2f
        /*0002*/ 	.short	(.L_1 - .L_0)
	.align		4
.L_0:
        /*0004*/ 	.word	index@(triton_red_fused_mv_8)
        /*0008*/ 	.word	0x00000013


	//----- nvinfo : EIATTR_MIN_STACK_SIZE
	.align		4
.L_1:
        /*000c*/ 	.byte	0x04, 0x12
        /*000e*/ 	.short	(.L_3 - .L_2)
	.align		4
.L_2:
        /*0010*/ 	.word	index@(triton_red_fused_mv_8)
        /*0014*/ 	.word	0x00000000


	//----- nvinfo : EIATTR_FRAME_SIZE
	.align		4
.L_3:
        /*0018*/ 	.byte	0x04, 0x11
        /*001a*/ 	.short	(.L_5 - .L_4)
	.align		4
.L_4:
        /*001c*/ 	.word	index@(triton_red_fused_mv_8)
        /*0020*/ 	.word	0x00000000


	//----- nvinfo : EIATTR_MIN_STACK_SIZE
	.align		4
.L_5:
        /*0024*/ 	.byte	0x04, 0x12
        /*0026*/ 	.short	(.L_7 - .L_6)
	.align		4
.L_6:
        /*0028*/ 	.word	index@(triton_red_fused_mv_8)
        /*002c*/ 	.word	0x00000000
.L_7:


//--------------------- .nv.info.triton_red_fused_mv_8 --------------------------
	.section	.nv.info.triton_red_fused_mv_8,"",@"SHT_CUDA_INFO"
	.sectionflags	@""
	.align	4


	//----- nvinfo : EIATTR_CUDA_API_VERSION
	.align		4
        /*0000*/ 	.byte	0x04, 0x37
        /*0002*/ 	.short	(.L_9 - .L_8)
.L_8:
        /*0004*/ 	.word	0x0000007c


	//----- nvinfo : EIATTR_KPARAM_INFO
	.align		4
.L_9:
        /*0008*/ 	.byte	0x04, 0x17
        /*000a*/ 	.short	(.L_11 - .L_10)
.L_10:
        /*000c*/ 	.word	0x00000000
        /*0010*/ 	.short	0x0004
        /*0012*/ 	.short	0x001c
        /*0014*/ 	.byte	0x00, 0xf0, 0x11, 0x00


	//----- nvinfo : EIATTR_KPARAM_INFO
	.align		4
.L_11:
        /*0018*/ 	.byte	0x04, 0x17
        /*001a*/ 	.short	(.L_13 - .L_12)
.L_12:
        /*001c*/ 	.word	0x00000000
        /*0020*/ 	.short	0x0003
        /*0022*/ 	.short	0x0018
        /*0024*/ 	.byte	0x00, 0xf0, 0x11, 0x00


	//----- nvinfo : EIATTR_KPARAM_INFO
	.align		4
.L_13:
        /*0028*/ 	.byte	0x04, 0x17
        /*002a*/ 	.short	(.L_15 - .L_14)
.L_14:
        /*002c*/ 	.word	0x00000000
        /*0030*/ 	.short	0x0002
        /*0032*/ 	.short	0x0010
        /*0034*/ 	.byte	0x00, 0xf4, 0x21, 0x00


	//----- nvinfo : EIATTR_KPARAM_INFO
	.align		4
.L_15:
        /*0038*/ 	.byte	0x04, 0x17
        /*003a*/ 	.short	(.L_17 - .L_16)
.L_16:
        /*003c*/ 	.word	0x00000000
        /*0040*/ 	.short	0x0001
        /*0042*/ 	.short	0x0008
        /*0044*/ 	.byte	0x00, 0xf4, 0x21, 0x00


	//----- nvinfo : EIATTR_KPARAM_INFO
	.align		4
.L_17:
        /*0048*/ 	.byte	0x04, 0x17
        /*004a*/ 	.short	(.L_19 - .L_18)
.L_18:
        /*004c*/ 	.word	0x00000000
        /*0050*/ 	.short	0x0000
        /*0052*/ 	.short	0x0000
        /*0054*/ 	.byte	0x00, 0xf4, 0x21, 0x00


	//----- nvinfo : EIATTR_SPARSE_MMA_MASK
	.align		4
.L_19:
        /*0058*/ 	.byte	0x03, 0x50
        /*005a*/ 	.short	0x0000


	//----- nvinfo : EIATTR_MAXREG_COUNT
	.align		4
        /*005c*/ 	.byte	0x03, 0x1b
        /*005e*/ 	.short	0x0080


	//----- nvinfo : EIATTR_COOP_GROUP_MASK_REGIDS
	.align		4
        /*0060*/ 	.byte	0x04, 0x29
        /*0062*/ 	.short	(.L_21 - .L_20)


	//   ....[0]....
.L_20:
        /*0064*/ 	.word	0xffffffff


	//   ....[1]....
        /*0068*/ 	.word	0xffffffff


	//   ....[2]....
        /*006c*/ 	.word	0xffffffff


	//   ....[3]....
        /*0070*/ 	.word	0xffffffff


	//   ....[4]....
        /*0074*/ 	.word	0xffffffff


	//   ....[5]....
        /*0078*/ 	.word	0xffffffff


	//   ....[6]....
        /*007c*/ 	.word	0xffffffff


	//   ....[7]....
        /*0080*/ 	.word	0xffffffff


	//   ....[8]....
        /*0084*/ 	.word	0xffffffff


	//----- nvinfo : EIATTR_COOP_GROUP_INSTR_OFFSETS
	.align		4
.L_21:
        /*0088*/ 	.byte	0x04, 0x28
        /*008a*/ 	.short	(.L_23 - .L_22)


	//   ....[0]....
.L_22:
        /*008c*/ 	.word	0x00000200


	//   ....[1]....
        /*0090*/ 	.word	0x00000220


	//   ....[2]....
        /*0094*/ 	.word	0x00000240


	//   ....[3]....
        /*0098*/ 	.word	0x00000260


	//   ....[4]....
        /*009c*/ 	.word	0x00000290


	//   ....[5]....
        /*00a0*/ 	.word	0x00000300


	//   ....[6]....
        /*00a4*/ 	.word	0x00000320


	//   ....[7]....
        /*00a8*/ 	.word	0x00000340


	//   ....[8]....
        /*00ac*/ 	.word	0x00000370


	//----- nvinfo : EIATTR_EXIT_INSTR_OFFSETS
	.align		4
.L_23:
        /*00b0*/ 	.byte	0x04, 0x1c
        /*00b2*/ 	.short	(.L_25 - .L_24)


	//   ....[0]....
.L_24:
        /*00b4*/ 	.word	0x000003e0


	//   ....[1]....
        /*00b8*/ 	.word	0x00000430


	//----- nvinfo : EIATTR_REQNTID
	.align		4
.L_25:
        /*00bc*/ 	.byte	0x04, 0x10
        /*00be*/ 	.short	(.L_27 - .L_26)
.L_26:
        /*00c0*/ 	.word	0x00000200
        /*00c4*/ 	.word	0x00000001
        /*00c8*/ 	.word	0x00000001


	//----- nvinfo : EIATTR_CBANK_PARAM_SIZE
	.align		4
.L_27:
        /*00cc*/ 	.byte	0x03, 0x19
        /*00ce*/ 	.short	0x0020


	//----- nvinfo : EIATTR_PARAM_CBANK
	.align		4
        /*00d0*/ 	.byte	0x04, 0x0a
        /*00d2*/ 	.short	(.L_29 - .L_28)
	.align		4
.L_28:
        /*00d4*/ 	.word	index@(.nv.constant0.triton_red_fused_mv_8)
        /*00d8*/ 	.short	0x0210
        /*00da*/ 	.short	0x0020


	//----- nvinfo : EIATTR_SW_WAR
	.align		4
.L_29:
        /*00dc*/ 	.byte	0x04, 0x36
        /*00de*/ 	.short	(.L_31 - .L_30)
.L_30:
        /*00e0*/ 	.word	0x00000008
.L_31:


//--------------------- .nv.callgraph             --------------------------
	.section	.nv.callgraph,"",@"SHT_CUDA_CALLGRAPH"
	.align	4
	.sectionentsize	8
	.align		4
        /*0000*/ 	.word	0x00000000
	.align		4
        /*0004*/ 	.word	0xffffffff
	.align		4
        /*0008*/ 	.word	0x00000000
	.align		4
        /*000c*/ 	.word	0xfffffffe
	.align		4
        /*0010*/ 	.word	0x00000000
	.align		4
        /*0014*/ 	.word	0xfffffffd
	.align		4
        /*0018*/ 	.word	0x00000000
	.align		4
        /*001c*/ 	.word	0xfffffffc


//--------------------- .text.triton_red_fused_mv_8 --------------------------
	.section	.text.triton_red_fused_mv_8,"ax",@progbits
	.sectionflags	@"SHF_BARRIERS=1"
	.align	128
        .global         triton_red_fused_mv_8
        .type           triton_red_fused_mv_8,@function
        .size           triton_red_fused_mv_8,(.L_x_1 - triton_red_fused_mv_8)
        .other          triton_red_fused_mv_8,@"STO_CUDA_ENTRY STV_DEFAULT"
triton_red_fused_mv_8:
.text.triton_red_fused_mv_8:
[----:B------:R-:W0:Y:S02]  /*0000*/  LDC R1, c[0x0][0x28] ;  /* 0x00000a00ff017b82 */ /* 0x000e240000000800 */
[----:B------:R-:W1:Y:S01]  /*0010*/  S2R R16, SR_TID.X ;  /* 0x0000000000107919 */ /* 0x000e620000002100 */
[----:B------:R-:W2:Y:S01]  /*0020*/  LDC.64 R14, c[0x0][0x210] ;  /* 0x00008400ff0e7b82 */ /* 0x000ea20000000a00 */
[----:B------:R-:W-:Y:S01]  /*0030*/  CS2R R6, SRZ ;  /* 0x0000000000067805 */ /* 0x000fe2000001ff00 */
[----:B------:R-:W-:Y:S01]  /*0040*/  ULDC.64 UR6, c[0x0][0x208] ;  /* 0x0000820000067ab9 */ /* 0x000fe20000000a00 */
[----:B------:R-:W3:Y:S05]  /*0050*/  S2R R2, SR_CTAID.X ;  /* 0x0000000000027919 */ /* 0x000eea0000002500 */
[----:B------:R-:W4:Y:S01]  /*0060*/  LDC.64 R8, c[0x0][0x218] ;  /* 0x00008600ff087b82 */ /* 0x000f220000000a00 */
[----:B-1----:R-:W-:-:S04]  /*0070*/  SHF.L.U32 R12, R16, 0x2, RZ ;  /* 0x00000002100c7819 */ /* 0x002fc800000006ff */
[----:B------:R-:W-:Y:S02]  /*0080*/  LOP3.LUT R3, R12, 0x7fc, RZ, 0xc0, !PT ;  /* 0x000007fc0c037812 */ /* 0x000fe400078ec0ff */
[C---:B---3--:R-:W-:Y:S02]  /*0090*/  ISETP.GE.AND P0, PT, R2.reuse, 0x100, PT ;  /* 0x000001000200780c */ /* 0x048fe40003f06270 */
[----:B------:R-:W-:Y:S01]  /*00a0*/  LEA R5, R2, R3, 0xb ;  /* 0x0000000302057211 */ /* 0x000fe200078e58ff */
[----:B----4-:R-:W-:-:S04]  /*00b0*/  IMAD.WIDE.U32 R8, R3, 0x4, R8 ;  /* 0x0000000403087825 */ /* 0x010fc800078e0008 */
[----:B--2---:R-:W-:Y:S01]  /*00c0*/  IMAD.WIDE R14, R5, 0x4, R14 ;  /* 0x00000004050e7825 */ /* 0x004fe200078e020e */
[----:B------:R-:W-:Y:S01]  /*00d0*/  CS2R R4, SRZ ;  /* 0x0000000000047805 */ /* 0x000fe2000001ff00 */
[----:B------:R-:W2:Y:S05]  /*00e0*/  LDG.E.EL.128 R8, desc[UR6][R8.64] ;  /* 0x0000000608087981 */ /* 0x000eaa000c2e1d00 */
[----:B------:R-:W3:Y:S01]  /*00f0*/  @!P0 LDG.E.EF.128 R4, desc[UR6][R14.64] ;  /* 0x000000060e048981 */ /* 0x000ee2000c0e1d00 */
[----:B------:R-:W1:Y:S01]  /*0100*/  S2UR UR5, SR_CgaCtaId ;  /* 0x00000000000579c3 */ /* 0x000e620000008800 */
[----:B------:R-:W-:Y:S01]  /*0110*/  UMOV UR4, 0x400 ;  /* 0x0000040000047882 */ /* 0x000fe20000000000 */
[----:B------:R-:W-:Y:S01]  /*0120*/  ISETP.GE.AND P1, PT, R16, 0x10, PT ;  /* 0x000000101000780c */ /* 0x000fe20003f26270 */
[----:B-1----:R-:W-:Y:S01]  /*0130*/  UPRMT UR4, UR5, 0x654, UR4 ;  /* 0x0000065405047896 */ /* 0x002fe20008000004 */
[----:B---3--:R-:W-:-:S02]  /*0140*/  SEL R0, R5, RZ, !P0 ;  /* 0x000000ff05007207 */ /* 0x008fc40004000000 */
[----:B------:R-:W-:Y:S02]  /*0150*/  SEL R3, R4, RZ, !P0 ;  /* 0x000000ff04037207 */ /* 0x000fe40004000000 */
[----:B------:R-:W-:Y:S01]  /*0160*/  SEL R5, R6, RZ, !P0 ;  /* 0x000000ff06057207 */ /* 0x000fe20004000000 */
[----:B--2---:R-:W-:Y:S02]  /*0170*/  FFMA R4, R0, R9, RZ ;  /* 0x0000000900047223 */ /* 0x004fe400000000ff */
[----:B------:R-:W-:Y:S01]  /*0180*/  FFMA R3, R3, R8, RZ ;  /* 0x0000000803037223 */ /* 0x000fe200000000ff */
[----:B------:R-:W-:Y:S01]  /*0190*/  SEL R0, R7, RZ, !P0 ;  /* 0x000000ff07007207 */ /* 0x000fe20004000000 */
[----:B------:R-:W-:Y:S02]  /*01a0*/  FFMA R5, R5, R10, RZ ;  /* 0x0000000a05057223 */ /* 0x000fe400000000ff */
[----:B------:R-:W-:Y:S02]  /*01b0*/  FADD R4, R4, R3 ;  /* 0x0000000304047221 */ /* 0x000fe40000000000 */
[----:B------:R-:W-:-:S02]  /*01c0*/  FFMA R0, R0, R11, RZ ;  /* 0x0000000b00007223 */ /* 0x000fc400000000ff */
[----:B------:R-:W-:-:S04]  /*01d0*/  FADD R5, R5, R4 ;  /* 0x0000000405057221 */ /* 0x000fc80000000000 */
[----:B------:R-:W-:-:S05]  /*01e0*/  FADD R0, R0, R5 ;  /* 0x0000000500007221 */ /* 0x000fca0000000000 */
[----:B------:R-:W-:-:S05]  /*01f0*/  FSEL R0, R0, RZ, !P0 ;  /* 0x000000ff00007208 */ /* 0x000fca0004000000 */
[----:B------:R-:W1:Y:S02]  /*0200*/  SHFL.BFLY PT, R3, R0, 0x10, 0x1f ;  /* 0x0e001f0000037f89 */ /* 0x000e6400000e0000 */
[----:B-1----:R-:W-:-:S05]  /*0210*/  FADD R3, R0, R3 ;  /* 0x0000000300037221 */ /* 0x002fca0000000000 */
[----:B------:R-:W1:Y:S02]  /*0220*/  SHFL.BFLY PT, R4, R3, 0x8, 0x1f ;  /* 0x0d001f0003047f89 */ /* 0x000e6400000e0000 */
[----:B-1----:R-:W-:-:S05]  /*0230*/  FADD R4, R3, R4 ;  /* 0x0000000403047221 */ /* 0x002fca0000000000 */
[----:B------:R-:W1:Y:S02]  /*0240*/  SHFL.BFLY PT, R5, R4, 0x4, 0x1f ;  /* 0x0c801f0004057f89 */ /* 0x000e6400000e0000 */
[----:B-1----:R-:W-:-:S05]  /*0250*/  FADD R5, R4, R5 ;  /* 0x0000000504057221 */ /* 0x002fca0000000000 */
[----:B------:R-:W1:Y:S01]  /*0260*/  SHFL.BFLY PT, R6, R5, 0x2, 0x1f ;  /* 0x0c401f0005067f89 */ /* 0x000e6200000e0000 */
[----:B------:R-:W-:Y:S01]  /*0270*/  LOP3.LUT P0, RZ, R16, 0x1f, RZ, 0xc0, !PT ;  /* 0x0000001f10ff7812 */ /* 0x000fe2000780c0ff */
[----:B-1----:R-:W-:-:S05]  /*0280*/  FADD R6, R5, R6 ;  /* 0x0000000605067221 */ /* 0x002fca0000000000 */
[----:B------:R-:W1:Y:S01]  /*0290*/  SHFL.BFLY PT, R7, R6, 0x1, 0x1f ;  /* 0x0c201f0006077f89 */ /* 0x000e6200000e0000 */
[----:B------:R-:W-:-:S04]  /*02a0*/  SHF.R.U32.HI R0, RZ, 0x3, R16 ;  /* 0x00000003ff007819 */ /* 0x000fc80000011610 */
[----:B------:R-:W-:Y:S01]  /*02b0*/  LOP3.LUT R0, R0, 0x3c, RZ, 0xc0, !PT ;  /* 0x0000003c00007812 */ /* 0x000fe200078ec0ff */
[----:B-1----:R-:W-:-:S05]  /*02c0*/  FADD R7, R6, R7 ;  /* 0x0000000706077221 */ /* 0x002fca0000000000 */
[----:B------:R-:W-:Y:S01]  /*02d0*/  @!P0 STS [R0+UR4], R7 ;  /* 0x0000000700008988 */ /* 0x000fe20008000804 */
[----:B------:R-:W-:Y:S06]  /*02e0*/  BAR.SYNC.DEFER_BLOCKING 0x0 ;  /* 0x0000000000007b1d */ /* 0x000fec0000010000 */
[----:B------:R-:W1:Y:S04]  /*02f0*/  @!P1 LDS R13, [R12+UR4] ;  /* 0x000000040c0d9984 */ /* 0x000e680008000800 */
[----:B-1----:R-:W1:Y:S02]  /*0300*/  SHFL.BFLY PT, R4, R13, 0x8, 0x1f ;  /* 0x0d001f000d047f89 */ /* 0x002e6400000e0000 */
[----:B-1----:R-:W-:-:S05]  /*0310*/  FADD R4, R13, R4 ;  /* 0x000000040d047221 */ /* 0x002fca0000000000 */
[----:B------:R-:W1:Y:S02]  /*0320*/  SHFL.BFLY PT, R3, R4, 0x4, 0x1f ;  /* 0x0c801f0004037f89 */ /* 0x000e6400000e0000 */
[----:B-1----:R-:W-:-:S05]  /*0330*/  FADD R3, R4, R3 ;  /* 0x0000000304037221 */ /* 0x002fca0000000000 */
[----:B------:R-:W1:Y:S01]  /*0340*/  SHFL.BFLY PT, R6, R3, 0x2, 0x1f ;  /* 0x0c401f0003067f89 */ /* 0x000e6200000e0000 */
[----:B------:R-:W-:Y:S01]  /*0350*/  LOP3.LUT P0, RZ, R16, 0xf, RZ, 0xc0, !PT ;  /* 0x0000000f10ff7812 */ /* 0x000fe2000780c0ff */
[----:B-1----:R-:W-:-:S05]  /*0360*/  FADD R6, R3, R6 ;  /* 0x0000000603067221 */ /* 0x002fca0000000000 */
[----:B------:R-:W1:Y:S01]  /*0370*/  SHFL.BFLY PT, R5, R6, 0x1, 0x1f ;  /* 0x0c201f0006057f89 */ /* 0x000e6200000e0000 */
[C---:B------:R-:W-:Y:S02]  /*0380*/  ISETP.LT.AND P0, PT, R16.reuse, 0x10, !P0 ;  /* 0x000000101000780c */ /* 0x040fe40004701270 */
[----:B------:R-:W-:-:S04]  /*0390*/  LOP3.LUT P1, RZ, R16, 0x1ff, RZ, 0xc0, !PT ;  /* 0x000001ff10ff7812 */ /* 0x000fc8000782c0ff */
[----:B------:R-:W-:Y:S01]  /*03a0*/  ISETP.LT.AND P1, PT, R2, 0x100, !P1 ;  /* 0x000001000200780c */ /* 0x000fe20004f21270 */
[----:B-1----:R-:W-:-:S06]  /*03b0*/  FADD R5, R6, R5 ;  /* 0x0000000506057221 */ /* 0x002fcc0000000000 */
[----:B------:R1:W-:Y:S01]  /*03c0*/  @P0 STS [R12+UR4], R5 ;  /* 0x000000050c000988 */ /* 0x0003e20008000804 */
[----:B------:R-:W-:Y:S06]  /*03d0*/  BAR.SYNC.DEFER_BLOCKING 0x0 ;  /* 0x0000000000007b1d */ /* 0x000fec0000010000 */
[----:B-1----:R-:W-:Y:S05]  /*03e0*/  @!P1 EXIT ;  /* 0x000000000000994d */ /* 0x002fea0003800000 */
[----:B------:R-:W0:Y:S01]  /*03f0*/  LDS R7, [UR4] ;  /* 0x00000004ff077984 */ /* 0x000e220008000800 */
[----:B------:R-:W1:Y:S02]  /*0400*/  LDC.64 R4, c[0x0][0x220] ;  /* 0x00008800ff047b82 */ /* 0x000e640000000a00 */
[----:B-1----:R-:W-:-:S05]  /*0410*/  IMAD.WIDE R2, R2, 0x4, R4 ;  /* 0x0000000402027825 */ /* 0x002fca00078e0204 */
[----:B0-----:R-:W-:Y:S01]  /*0420*/  STG.E desc[UR6][R2.64], R7 ;  /* 0x0000000702007986 */ /* 0x001fe2000c101906 */
[----:B------:R-:W-:Y:S05]  /*0430*/  EXIT ;  /* 0x000000000000794d */ /* 0x000fea0003800000 */
.L_x_0:
[----:B------:R-:W-:-:S00]  /*0440*/  BRA `(.L_x_0) ;  /* 0xfffffffc00fc7947 */ /* 0x000fc0000383ffff */
[----:B------:R-:W-:-:S00]  /*0450*/  NOP ;  /* 0x0000000000007918 */ /* 0x000fc00000000000 */
        /* <DEDUP_REMOVED lines=10> */
.L_x_1:


//--------------------- .nv.shared.triton_red_fused_mv_8 --------------------------
	.section	.nv.shared.triton_red_fused_mv_8,"aw",@nobits
	.sectionflags	@""
	.align	16
	.zero		1024


//--------------------- .nv.constant0.triton_red_fused_mv_8 --------------------------
	.section	.nv.constant0.triton_red_fused_mv_8,"a",@progbits
	.sectionflags	@""
	.align	4
.nv.constant0.triton_red_fused_mv_8:
	.zero		560
